	.headerflags	@"EF_CUDA_TEXMODE_UNIFIED EF_CUDA_64BIT_ADDRESS EF_CUDA_ACCELERATORS EF_CUDA_SM90 EF_CUDA_VIRTUAL_SM(EF_CUDA_SM90)"
	.elftype	@"ET_EXEC"


//--------------------- .nv.info                  --------------------------
	.section	.nv.info,"",@"SHT_CUDA_INFO"
	.align	4


	//----- nvinfo : EIATTR_REGCOUNT
	.align		4
        /*0000*/ 	.byte	0x04, 0x2f
        /*0002*/ 	.short	(.L_3 - .L_2)
	.align		4
.L_2:
        /*0004*/ 	.word	index@(triton_poi_fused__native_batch_norm_legit_no_training_relu_11)
        /*0008*/ 	.word	0x00000020


	//----- nvinfo : EIATTR_MIN_STACK_SIZE
	.align		4
.L_3:
        /*000c*/ 	.byte	0x04, 0x12
        /*000e*/ 	.short	(.L_5 - .L_4)
	.align		4
.L_4:
        /*0010*/ 	.word	index@(triton_poi_fused__native_batch_norm_legit_no_training_relu_11)
        /*0014*/ 	.word	0x00000000


	//----- nvinfo : EIATTR_FRAME_SIZE
	.align		4
.L_5:
        /*0018*/ 	.byte	0x04, 0x11
        /*001a*/ 	.short	(.L_7 - .L_6)
	.align		4
.L_6:
        /*001c*/ 	.word	index@(triton_poi_fused__native_batch_norm_legit_no_training_relu_11)
        /*0020*/ 	.word	0x00000000


	//----- nvinfo : EIATTR_MIN_STACK_SIZE
	.align		4
.L_7:
        /*0024*/ 	.byte	0x04, 0x12
        /*0026*/ 	.short	(.L_9 - .L_8)
	.align		4
.L_8:
        /*0028*/ 	.word	index@(triton_poi_fused__native_batch_norm_legit_no_training_relu_11)
        /*002c*/ 	.word	0x00000000
.L_9:


//--------------------- .nv.info.triton_poi_fused__native_batch_norm_legit_no_training_relu_11 --------------------------
	.section	.nv.info.triton_poi_fused__native_batch_norm_legit_no_training_relu_11,"",@"SHT_CUDA_INFO"
	.sectionflags	@""
	.align	4


	//----- nvinfo : EIATTR_CUDA_API_VERSION
	.align		4
        /*0000*/ 	.byte	0x04, 0x37
        /*0002*/ 	.short	(.L_11 - .L_10)
.L_10:
        /*0004*/ 	.word	0x0000007c


	//----- nvinfo : EIATTR_KPARAM_INFO
	.align		4
.L_11:
        /*0008*/ 	.byte	0x04, 0x17
        /*000a*/ 	.short	(.L_13 - .L_12)
.L_12:
        /*000c*/ 	.word	0x00000000
        /*0010*/ 	.short	0x0006
        /*0012*/ 	.short	0x0030
        /*0014*/ 	.byte	0x00, 0xf0, 0x11, 0x00


	//----- nvinfo : EIATTR_KPARAM_INFO
	.align		4
.L_13:
        /*0018*/ 	.byte	0x04, 0x17
        /*001a*/ 	.short	(.L_15 - .L_14)
.L_14:
        /*001c*/ 	.word	0x00000000
        /*0020*/ 	.short	0x0005
        /*0022*/ 	.short	0x0028
        /*0024*/ 	.byte	0x00, 0xf4, 0x21, 0x00


	//----- nvinfo : EIATTR_KPARAM_INFO
	.align		4
.L_15:
        /*0028*/ 	.byte	0x04, 0x17
        /*002a*/ 	.short	(.L_17 - .L_16)
.L_16:
        /*002c*/ 	.word	0x00000000
        /*0030*/ 	.short	0x0004
        /*0032*/ 	.short	0x0020
        /*0034*/ 	.byte	0x00, 0xf4, 0x21, 0x00


	//----- nvinfo : EIATTR_KPARAM_INFO
	.align		4
.L_17:
        /*0038*/ 	.byte	0x04, 0x17
        /*003a*/ 	.short	(.L_19 - .L_18)
.L_18:
        /*003c*/ 	.word	0x00000000
        /*0040*/ 	.short	0x0003
        /*0042*/ 	.short	0x0018
        /*0044*/ 	.byte	0x00, 0xf4, 0x21, 0x00


	//----- nvinfo : EIATTR_KPARAM_INFO
	.align		4
.L_19:
        /*0048*/ 	.byte	0x04, 0x17
        /*004a*/ 	.short	(.L_21 - .L_20)
.L_20:
        /*004c*/ 	.word	0x00000000
        /*0050*/ 	.short	0x0002
        /*0052*/ 	.short	0x0010
        /*0054*/ 	.byte	0x00, 0xf4, 0x21, 0x00


	//----- nvinfo : EIATTR_KPARAM_INFO
	.align		4
.L_21:
        /*0058*/ 	.byte	0x04, 0x17
        /*005a*/ 	.short	(.L_23 - .L_22)
.L_22:
        /*005c*/ 	.word	0x00000000
        /*0060*/ 	.short	0x0001
        /*0062*/ 	.short	0x0008
        /*0064*/ 	.byte	0x00, 0xf4, 0x21, 0x00


	//----- nvinfo : EIATTR_KPARAM_INFO
	.align		4
.L_23:
        /*0068*/ 	.byte	0x04, 0x17
        /*006a*/ 	.short	(.L_25 - .L_24)
.L_24:
        /*006c*/ 	.word	0x00000000
        /*0070*/ 	.short	0x0000
        /*0072*/ 	.short	0x0000
        /*0074*/ 	.byte	0x00, 0xf4, 0x21, 0x00


	//----- nvinfo : EIATTR_SPARSE_MMA_MASK
	.align		4
.L_25:
        /*0078*/ 	.byte	0x03, 0x50
        /*007a*/ 	.short	0x0000


	//----- nvinfo : EIATTR_MAXREG_COUNT
	.align		4
        /*007c*/ 	.byte	0x03, 0x1b
        /*007e*/ 	.short	0x00ff


	//----- nvinfo : EIATTR_EXIT_INSTR_OFFSETS
	.align		4
        /*0080*/ 	.byte	0x04, 0x1c
        /*0082*/ 	.short	(.L_27 - .L_26)


	//   ....[0]....
.L_26:
        /*0084*/ 	.word	0x000006c0


	//----- nvinfo : EIATTR_REQNTID
	.align		4
.L_27:
        /*0088*/ 	.byte	0x04, 0x10
        /*008a*/ 	.short	(.L_29 - .L_28)
.L_28:
        /*008c*/ 	.word	0x00000080
        /*0090*/ 	.word	0x00000001
        /*0094*/ 	.word	0x00000001


	//----- nvinfo : EIATTR_CBANK_PARAM_SIZE
	.align		4
.L_29:
        /*0098*/ 	.byte	0x03, 0x19
        /*009a*/ 	.short	0x0034


	//----- nvinfo : EIATTR_PARAM_CBANK
	.align		4
        /*009c*/ 	.byte	0x04, 0x0a
        /*009e*/ 	.short	(.L_31 - .L_30)
	.align		4
.L_30:
        /*00a0*/ 	.word	index@(.nv.constant0.triton_poi_fused__native_batch_norm_legit_no_training_relu_11)
        /*00a4*/ 	.short	0x0210
        /*00a6*/ 	.short	0x0034


	//----- nvinfo : EIATTR_SW_WAR
	.align		4
.L_31:
        /*00a8*/ 	.byte	0x04, 0x36
        /*00aa*/ 	.short	(.L_33 - .L_32)
.L_32:
        /*00ac*/ 	.word	0x00000008
.L_33:


//--------------------- .nv.callgraph             --------------------------
	.section	.nv.callgraph,"",@"SHT_CUDA_CALLGRAPH"
	.align	4
	.sectionentsize	8
	.align		4
        /*0000*/ 	.word	0x00000000
	.align		4
        /*0004*/ 	.word	0xffffffff
	.align		4
        /*0008*/ 	.word	0x00000000
	.align		4
        /*000c*/ 	.word	0xfffffffe
	.align		4
        /*0010*/ 	.word	0x00000000
	.align		4
        /*0014*/ 	.word	0xfffffffd
	.align		4
        /*0018*/ 	.word	0x00000000
	.align		4
        /*001c*/ 	.word	0xfffffffc


//--------------------- .nv.constant4             --------------------------
	.section	.nv.constant4,"a",@progbits
	.align	8
	.align		8
.nv.constant4:
        /*0000*/ 	.dword	_$_str
	.align		8
        /*0008*/ 	.dword	_$_str_$_2


//--------------------- .text.triton_poi_fused__native_batch_norm_legit_no_training_relu_11 --------------------------
	.section	.text.triton_poi_fused__native_batch_norm_legit_no_training_relu_11,"ax",@progbits
	.align	128
        .global         triton_poi_fused__native_batch_norm_legit_no_training_relu_11
        .type           triton_poi_fused__native_batch_norm_legit_no_training_relu_11,@function
        .size           triton_poi_fused__native_batch_norm_legit_no_training_relu_11,(.L_x_1 - triton_poi_fused__native_batch_norm_legit_no_training_relu_11)
        .other          triton_poi_fused__native_batch_norm_legit_no_training_relu_11,@"STO_CUDA_ENTRY STV_DEFAULT"
triton_poi_fused__native_batch_norm_legit_no_training_relu_11:
.text.triton_poi_fused__native_batch_norm_legit_no_training_relu_11:
[----:B------:R-:W-:Y:S01]  /*0000*/  LDC R1, c[0x0][0x28] ;  /* 0x00000a00ff017b82 */ /* 0x000fe20000000800 */
[----:B------:R-:W1:Y:S01]  /*0010*/  S2R R0, SR_TID.X ;  /* 0x0000000000007919 */ /* 0x000e620000002100 */
[----:B------:R-:W-:-:S06]  /*0020*/  ULDC.64 UR4, c[0x0][0x208] ;  /* 0x0000820000047ab9 */ /* 0x000fcc0000000a00 */
[----:B------:R-:W2:Y:S01]  /*0030*/  LDC.64 R16, c[0x0][0x218] ;  /* 0x00008600ff107b82 */ /* 0x000ea20000000a00 */
[----:B------:R-:W3:Y:S07]  /*0040*/  S2R R3, SR_CTAID.X ;  /* 0x0000000000037919 */ /* 0x000eee0000002500 */
[----:B------:R-:W4:Y:S08]  /*0050*/  LDC.64 R14, c[0x0][0x210] ;  /* 0x00008400ff0e7b82 */ /* 0x000f300000000a00 */
[----:B------:R-:W5:Y:S01]  /*0060*/  LDC.64 R12, c[0x0][0x230] ;  /* 0x00008c00ff0c7b82 */ /* 0x000f620000000a00 */
[----:B-1----:R-:W-:-:S02]  /*0070*/  SHF.L.U32 R0, R0, 0x2, RZ ;  /* 0x0000000200007819 */ /* 0x002fc400000006ff */
[----:B---3--:R-:W-:Y:S02]  /*0080*/  SHF.R.S32.HI R5, RZ, 0x15, R3 ;  /* 0x00000015ff057819 */ /* 0x008fe40000011403 */
[----:B------:R-:W-:Y:S02]  /*0090*/  LOP3.LUT R0, R0, 0x1fc, RZ, 0xc0, !PT ;  /* 0x000001fc00007812 */ /* 0x000fe400078ec0ff */
[----:B------:R-:W-:Y:S02]  /*00a0*/  SGXT R5, R5, 0x1 ;  /* 0x000000010505781a */ /* 0x000fe40000000200 */
[----:B------:R-:W-:Y:S02]  /*00b0*/  LEA R18, R3, R0, 0xa ;  /* 0x0000000003127211 */ /* 0x000fe400078e50ff */
[----:B------:R-:W1:Y:S02]  /*00c0*/  LDC.64 R2, c[0x0][0x220] ;  /* 0x00008800ff027b82 */ /* 0x000e640000000a00 */
[----:B------:R-:W-:-:S04]  /*00d0*/  LEA.HI R5, R5, R18, RZ, 0xa ;  /* 0x0000001205057211 */ /* 0x000fc800078f50ff */
[----:B------:R-:W-:Y:S02]  /*00e0*/  SHF.R.S32.HI R23, RZ, 0xa, R5 ;  /* 0x0000000aff177819 */ /* 0x000fe40000011405 */
[----:B------:R-:W-:Y:S02]  /*00f0*/  IADD3 R5, R5, 0x200, RZ ;  /* 0x0000020005057810 */ /* 0x000fe40007ffe0ff */
[----:B------:R-:W-:Y:S02]  /*0100*/  LEA.HI R0, R23, R23, RZ, 0x8 ;  /* 0x0000001717007211 */ /* 0x000fe400078f40ff */
[----:B------:R-:W-:Y:S02]  /*0110*/  SHF.R.S32.HI R5, RZ, 0xa, R5 ;  /* 0x0000000aff057819 */ /* 0x000fe40000011405 */
[----:B------:R-:W-:Y:S02]  /*0120*/  LOP3.LUT R0, R0, 0xffffff00, RZ, 0xc0, !PT ;  /* 0xffffff0000007812 */ /* 0x000fe400078ec0ff */
[----:B------:R-:W-:-:S02]  /*0130*/  LEA.HI R4, R5, R5, RZ, 0x8 ;  /* 0x0000000505047211 */ /* 0x000fc400078f40ff */
[----:B------:R-:W-:Y:S02]  /*0140*/  IADD3 R23, R23, -R0, RZ ;  /* 0x8000000017177210 */ /* 0x000fe40007ffe0ff */
[----:B------:R-:W-:-:S04]  /*0150*/  LOP3.LUT R4, R4, 0xffffff00, RZ, 0xc0, !PT ;  /* 0xffffff0004047812 */ /* 0x000fc800078ec0ff */
[----:B------:R-:W-:Y:S01]  /*0160*/  IADD3 R19, R5, -R4, RZ ;  /* 0x8000000405137210 */ /* 0x000fe20007ffe0ff */
[----:B-1----:R-:W-:-:S04]  /*0170*/  IMAD.WIDE R8, R23, 0x4, R2 ;  /* 0x0000000417087825 */ /* 0x002fc800078e0202 */
[----:B------:R-:W-:Y:S01]  /*0180*/  IMAD.WIDE R10, R19, 0x4, R2 ;  /* 0x00000004130a7825 */ /* 0x000fe200078e0202 */
[----:B------:R-:W3:Y:S01]  /*0190*/  LDG.E.EL R20, desc[UR4][R8.64] ;  /* 0x0000000408147981 */ /* 0x000ee2000c2e1900 */
[----:B------:R-:W1:Y:S03]  /*01a0*/  LDC.64 R2, c[0x0][0x228] ;  /* 0x00008a00ff027b82 */ /* 0x000e660000000a00 */
[----:B------:R-:W3:Y:S01]  /*01b0*/  LDG.E.EL R21, desc[UR4][R10.64] ;  /* 0x000000040a157981 */ /* 0x000ee2000c2e1900 */
[----:B--2---:R-:W-:-:S04]  /*01c0*/  IMAD.WIDE R26, R23, 0x4, R16 ;  /* 0x00000004171a7825 */ /* 0x004fc800078e0210 */
[----:B----4-:R-:W-:Y:S01]  /*01d0*/  IMAD.WIDE R14, R18, 0x4, R14 ;  /* 0x00000004120e7825 */ /* 0x010fe200078e020e */
[----:B------:R-:W2:Y:S04]  /*01e0*/  LDG.E.EL R0, desc[UR4][R26.64] ;  /* 0x000000041a007981 */ /* 0x000ea8000c2e1900 */
[----:B------:R-:W2:Y:S01]  /*01f0*/  LDG.E.128 R4, desc[UR4][R14.64] ;  /* 0x000000040e047981 */ /* 0x000ea2000c1e1d00 */
[----:B------:R-:W-:-:S03]  /*0200*/  IMAD.WIDE R16, R19, 0x4, R16 ;  /* 0x0000000413107825 */ /* 0x000fc600078e0210 */
[----:B------:R-:W4:Y:S04]  /*0210*/  LDG.E.128 R8, desc[UR4][R14.64+0x800] ;  /* 0x000800040e087981 */ /* 0x000f28000c1e1d00 */
[----:B------:R-:W4:Y:S01]  /*0220*/  LDG.E.EL R16, desc[UR4][R16.64] ;  /* 0x0000000410107981 */ /* 0x000f22000c2e1900 */
[----:B01----:R-:W-:-:S04]  /*0230*/  IMAD.WIDE R24, R23, 0x4, R2 ;  /* 0x0000000417187825 */ /* 0x003fc800078e0202 */
[----:B-----5:R-:W-:Y:S02]  /*0240*/  IMAD.WIDE R22, R23, 0x4, R12 ;  /* 0x0000000417167825 */ /* 0x020fe400078e020c */
[----:B------:R-:W5:Y:S04]  /*0250*/  LDG.E.EL R24, desc[UR4][R24.64] ;  /* 0x0000000418187981 */ /* 0x000f68000c2e1900 */
[----:B------:R-:W5:Y:S01]  /*0260*/  LDG.E.EL R23, desc[UR4][R22.64] ;  /* 0x0000000416177981 */ /* 0x000f62000c2e1900 */
[----:B------:R-:W-:-:S04]  /*0270*/  IMAD.WIDE R2, R19, 0x4, R2 ;  /* 0x0000000413027825 */ /* 0x000fc800078e0202 */
[----:B------:R-:W-:Y:S02]  /*0280*/  IMAD.WIDE R28, R19, 0x4, R12 ;  /* 0x00000004131c7825 */ /* 0x000fe400078e020c */
[----:B------:R0:W4:Y:S04]  /*0290*/  LDG.E.EL R12, desc[UR4][R2.64] ;  /* 0x00000004020c7981 */ /* 0x000128000c2e1900 */
[----:B------:R-:W4:Y:S01]  /*02a0*/  LDG.E.EL R13, desc[UR4][R28.64] ;  /* 0x000000041c0d7981 */ /* 0x000f22000c2e1900 */
[----:B0-----:R-:W-:Y:S01]  /*02b0*/  HFMA2.MMA R3, -RZ, RZ, 1.625, 0 ;  /* 0x3e800000ff037435 */ /* 0x001fe200000001ff */
[----:B---3--:R-:W-:-:S04]  /*02c0*/  FADD R20, R20, 9.9999997473787516356e-06 ;  /* 0x3727c5ac14147421 */ /* 0x008fc80000000000 */
[----:B------:R-:W0:Y:S01]  /*02d0*/  MUFU.SQRT R19, R20 ;  /* 0x0000001400137308 */ /* 0x000e220000002000 */
[----:B------:R-:W-:-:S07]  /*02e0*/  FADD R21, R21, 9.9999997473787516356e-06 ;  /* 0x3727c5ac15157421 */ /* 0x000fce0000000000 */
[----:B------:R-:W1:Y:S01]  /*02f0*/  MUFU.SQRT R25, R21 ;  /* 0x0000001500197308 */ /* 0x000e620000002000 */
[C---:B0-----:R-:W-:Y:S02]  /*0300*/  FSETP.GT.AND P0, PT, R19.reuse, 8.50705917302346158658e+37, PT ;  /* 0x7e8000001300780b */ /* 0x041fe40003f04000 */
[----:B------:R-:W-:Y:S02]  /*0310*/  FSETP.GEU.AND P2, PT, R19, 1.175494350822287508e-38, PT ;  /* 0x008000001300780b */ /* 0x000fe40003f4e000 */
[C---:B-1----:R-:W-:Y:S02]  /*0320*/  FSETP.GT.AND P1, PT, R25.reuse, 8.50705917302346158658e+37, PT ;  /* 0x7e8000001900780b */ /* 0x042fe40003f24000 */
[----:B------:R-:W-:-:S07]  /*0330*/  FSETP.GEU.AND P3, PT, R25, 1.175494350822287508e-38, PT ;  /* 0x008000001900780b */ /* 0x000fce0003f6e000 */
[----:B------:R-:W-:-:S04]  /*0340*/  @P0 FMUL R19, R19, 0.25 ;  /* 0x3e80000013130820 */ /* 0x000fc80000400000 */
[----:B------:R-:W-:Y:S01]  /*0350*/  @!P2 FMUL R19, R19, 16777216 ;  /* 0x4b8000001313a820 */ /* 0x000fe20000400000 */
[----:B------:R-:W-:-:S05]  /*0360*/  @P1 FMUL R25, R25, 0.25 ;  /* 0x3e80000019191820 */ /* 0x000fca0000400000 */
[----:B------:R-:W0:Y:S01]  /*0370*/  MUFU.RCP R19, R19 ;  /* 0x0000001300137308 */ /* 0x000e220000001000 */
[----:B------:R-:W-:Y:S01]  /*0380*/  @!P3 FMUL R25, R25, 16777216 ;  /* 0x4b8000001919b820 */ /* 0x000fe20000400000 */
[----:B------:R-:W-:-:S06]  /*0390*/  FSEL R2, R3, 1, P0 ;  /* 0x3f80000003027808 */ /* 0x000fcc0000000000 */
[----:B------:R-:W1:Y:S01]  /*03a0*/  MUFU.RCP R14, R25 ;  /* 0x00000019000e7308 */ /* 0x000e620000001000 */
[----:B------:R-:W-:Y:S01]  /*03b0*/  FSEL R3, R3, 1, P1 ;  /* 0x3f80000003037808 */ /* 0x000fe20000800000 */
[----:B------:R-:W-:Y:S01]  /*03c0*/  @!P2 FMUL R2, R2, 16777216 ;  /* 0x4b8000000202a820 */ /* 0x000fe20000400000 */
[----:B--2---:R-:W-:-:S03]  /*03d0*/  FADD R4, R4, -R0 ;  /* 0x8000000004047221 */ /* 0x004fc60000000000 */
[----:B------:R-:W-:Y:S01]  /*03e0*/  @!P3 FMUL R3, R3, 16777216 ;  /* 0x4b8000000303b820 */ /* 0x000fe20000400000 */
[----:B0-----:R-:W-:Y:S01]  /*03f0*/  FMUL R15, R19, R2 ;  /* 0x00000002130f7220 */ /* 0x001fe20000400000 */
[--C-:B------:R-:W-:Y:S01]  /*0400*/  FADD R20, R5, -R0.reuse ;  /* 0x8000000005147221 */ /* 0x100fe20000000000 */
[--C-:B------:R-:W-:Y:S01]  /*0410*/  FADD R6, R6, -R0.reuse ;  /* 0x8000000006067221 */ /* 0x100fe20000000000 */
[----:B------:R-:W-:Y:S01]  /*0420*/  FADD R0, R7, -R0 ;  /* 0x8000000007007221 */ /* 0x000fe20000000000 */
[C---:B------:R-:W-:Y:S01]  /*0430*/  FMUL R5, R15.reuse, R4 ;  /* 0x000000040f057220 */ /* 0x040fe20000400000 */
[C---:B------:R-:W-:Y:S01]  /*0440*/  FMUL R4, R15.reuse, R20 ;  /* 0x000000140f047220 */ /* 0x040fe20000400000 */
[----:B-1----:R-:W-:Y:S02]  /*0450*/  FMUL R14, R14, R3 ;  /* 0x000000030e0e7220 */ /* 0x002fe40000400000 */
[----:B------:R-:W0:Y:S01]  /*0460*/  LDC.64 R2, c[0x0][0x238] ;  /* 0x00008e00ff027b82 */ /* 0x000e220000000a00 */
[C---:B------:R-:W-:Y:S01]  /*0470*/  FMUL R20, R15.reuse, R6 ;  /* 0x000000060f147220 */ /* 0x040fe20000400000 */
[----:B------:R-:W-:Y:S01]  /*0480*/  FMUL R6, R15, R0 ;  /* 0x000000000f067220 */ /* 0x000fe20000400000 */
[--C-:B----4-:R-:W-:Y:S01]  /*0490*/  FADD R7, R8, -R16.reuse ;  /* 0x8000001008077221 */ /* 0x110fe20000000000 */
[--C-:B------:R-:W-:Y:S01]  /*04a0*/  FADD R9, R9, -R16.reuse ;  /* 0x8000001009097221 */ /* 0x100fe20000000000 */
[--C-:B------:R-:W-:Y:S01]  /*04b0*/  FADD R15, R10, -R16.reuse ;  /* 0x800000100a0f7221 */ /* 0x100fe20000000000 */
[C-C-:B-----5:R-:W-:Y:S01]  /*04c0*/  FFMA R0, R24.reuse, R5, R23.reuse ;  /* 0x0000000518007223 */ /* 0x160fe20000000017 */
[----:B------:R-:W-:Y:S01]  /*04d0*/  FADD R11, R11, -R16 ;  /* 0x800000100b0b7221 */ /* 0x000fe20000000000 */
[C-C-:B------:R-:W-:Y:S01]  /*04e0*/  FFMA R4, R24.reuse, R4, R23.reuse ;  /* 0x0000000418047223 */ /* 0x140fe20000000017 */
[C-C-:B------:R-:W-:Y:S01]  /*04f0*/  FFMA R5, R24.reuse, R20, R23.reuse ;  /* 0x0000001418057223 */ /* 0x140fe20000000017 */
[----:B------:R-:W-:Y:S01]  /*0500*/  FFMA R23, R24, R6, R23 ;  /* 0x0000000618177223 */ /* 0x000fe20000000017 */
[C---:B------:R-:W-:Y:S01]  /*0510*/  FMUL R7, R14.reuse, R7 ;  /* 0x000000070e077220 */ /* 0x040fe20000400000 */
[C---:B------:R-:W-:Y:S01]  /*0520*/  FMUL R8, R14.reuse, R9 ;  /* 0x000000090e087220 */ /* 0x040fe20000400000 */
[C---:B------:R-:W-:Y:S01]  /*0530*/  FMUL R6, R14.reuse, R15 ;  /* 0x0000000f0e067220 */ /* 0x040fe20000400000 */
[----:B------:R-:W-:Y:S01]  /*0540*/  FMUL R14, R14, R11 ;  /* 0x0000000b0e0e7220 */ /* 0x000fe20000400000 */
[C-C-:B------:R-:W-:Y:S01]  /*0550*/  FFMA R9, R12.reuse, R7, R13.reuse ;  /* 0x000000070c097223 */ /* 0x140fe2000000000d */
[C-C-:B------:R-:W-:Y:S01]  /*0560*/  FFMA R8, R12.reuse, R8, R13.reuse ;  /* 0x000000080c087223 */ /* 0x140fe2000000000d */
[C-C-:B------:R-:W-:Y:S01]  /*0570*/  FFMA R10, R12.reuse, R6, R13.reuse ;  /* 0x000000060c0a7223 */ /* 0x140fe2000000000d */
[----:B------:R-:W-:Y:S01]  /*0580*/  FFMA R14, R12, R14, R13 ;  /* 0x0000000e0c0e7223 */ /* 0x000fe2000000000d */
[----:B------:R-:W-:-:S02]  /*0590*/  FSETP.GEU.AND P6, PT, R23, RZ, PT ;  /* 0x000000ff1700720b */ /* 0x000fc40003fce000 */
[----:B------:R-:W-:Y:S02]  /*05a0*/  FSETP.GEU.AND P0, PT, R5, RZ, PT ;  /* 0x000000ff0500720b */ /* 0x000fe40003f0e000 */
[----:B------:R-:W-:Y:S02]  /*05b0*/  FSETP.GEU.AND P1, PT, R4, RZ, PT ;  /* 0x000000ff0400720b */ /* 0x000fe40003f2e000 */
[----:B------:R-:W-:Y:S02]  /*05c0*/  FSETP.GEU.AND P3, PT, R14, RZ, PT ;  /* 0x000000ff0e00720b */ /* 0x000fe40003f6e000 */
[----:B------:R-:W-:Y:S02]  /*05d0*/  SEL R7, R23, RZ, P6 ;  /* 0x000000ff17077207 */ /* 0x000fe40003000000 */
[----:B------:R-:W-:Y:S02]  /*05e0*/  FSETP.GEU.AND P2, PT, R0, RZ, PT ;  /* 0x000000ff0000720b */ /* 0x000fe40003f4e000 */
[----:B------:R-:W-:-:S02]  /*05f0*/  FSETP.GEU.AND P4, PT, R10, RZ, PT ;  /* 0x000000ff0a00720b */ /* 0x000fc40003f8e000 */
[----:B------:R-:W-:Y:S02]  /*0600*/  FSETP.GEU.AND P5, PT, R9, RZ, PT ;  /* 0x000000ff0900720b */ /* 0x000fe40003fae000 */
[----:B------:R-:W-:Y:S02]  /*0610*/  FSETP.GEU.AND P6, PT, R8, RZ, PT ;  /* 0x000000ff0800720b */ /* 0x000fe40003fce000 */
[----:B------:R-:W-:Y:S01]  /*0620*/  SEL R6, R5, RZ, P0 ;  /* 0x000000ff05067207 */ /* 0x000fe20000000000 */
[----:B0-----:R-:W-:Y:S01]  /*0630*/  IMAD.WIDE R2, R18, 0x4, R2 ;  /* 0x0000000412027825 */ /* 0x001fe200078e0202 */
[----:B------:R-:W-:Y:S02]  /*0640*/  SEL R5, R4, RZ, P1 ;  /* 0x000000ff04057207 */ /* 0x000fe40000800000 */
[----:B------:R-:W-:Y:S02]  /*0650*/  SEL R15, R14, RZ, P3 ;  /* 0x000000ff0e0f7207 */ /* 0x000fe40001800000 */
[----:B------:R-:W-:-:S02]  /*0660*/  SEL R4, R0, RZ, P2 ;  /* 0x000000ff00047207 */ /* 0x000fc40001000000 */
[----:B------:R-:W-:Y:S02]  /*0670*/  SEL R14, R10, RZ, P4 ;  /* 0x000000ff0a0e7207 */ /* 0x000fe40002000000 */
[----:B------:R-:W-:Y:S02]  /*0680*/  SEL R12, R9, RZ, P5 ;  /* 0x000000ff090c7207 */ /* 0x000fe40002800000 */
[----:B------:R-:W-:Y:S01]  /*0690*/  SEL R13, R8, RZ, P6 ;  /* 0x000000ff080d7207 */ /* 0x000fe20003000000 */
[----:B------:R-:W-:Y:S04]  /*06a0*/  STG.E.128 desc[UR4][R2.64], R4 ;  /* 0x0000000402007986 */ /* 0x000fe8000c101d04 */
[----:B------:R-:W-:Y:S01]  /*06b0*/  STG.E.128 desc[UR4][R2.64+0x800], R12 ;  /* 0x0008000c02007986 */ /* 0x000fe2000c101d04 */
[----:B------:R-:W-:Y:S05]  /*06c0*/  EXIT ;  /* 0x000000000000794d */ /* 0x000fea0003800000 */
.L_x_0:
[----:B------:R-:W-:-:S00]  /*06d0*/  BRA `(.L_x_0) ;  /* 0xfffffffc00fc7947 */ /* 0x000fc0000383ffff */
[----:B------:R-:W-:-:S00]  /*06e0*/  NOP ;  /* 0x0000000000007918 */ /* 0x000fc00000000000 */
        /* <DEDUP_REMOVED lines=9> */
.L_x_1:


//--------------------- .nv.global.init           --------------------------
	.section	.nv.global.init,"aw",@progbits
.nv.global.init:
	.type		_$_str,@object
	.size		_$_str,(_$_str_$_2 - _$_str)
_$_str:
        /*0000*/ 	.byte	0x5f, 0x5f, 0x43, 0x55, 0x44, 0x41, 0x5f, 0x46, 0x54, 0x5a, 0x00
	.type		_$_str_$_2,@object
	.size		_$_str_$_2,(.L_1 - _$_str_$_2)
_$_str_$_2:
        /*000b*/ 	.byte	0x5f, 0x5f, 0x43, 0x55, 0x44, 0x41, 0x5f, 0x50, 0x52, 0x45, 0x43, 0x5f, 0x53, 0x51, 0x52, 0x54
        /*001b*/ 	.byte	0x00
.L_1:


//--------------------- .nv.constant0.triton_poi_fused__native_batch_norm_legit_no_training_relu_11 --------------------------
	.section	.nv.constant0.triton_poi_fused__native_batch_norm_legit_no_training_relu_11,"a",@progbits
	.sectionflags	@""
	.align	4
.nv.constant0.triton_poi_fused__native_batch_norm_legit_no_training_relu_11:
	.zero		580
